//
// Generated by NVIDIA NVVM Compiler
//
// Compiler Build ID: CL-36424714
// Cuda compilation tools, release 13.0, V13.0.88
// Based on NVVM 20.0.0
//

.version 9.0
.target sm_100
.address_size 64

	// .globl	_Z13linear_kernelv

.visible .entry _Z13linear_kernelv()
{


	ret;

}


// ===== COMPILED SASS (sm_100) =====

	.target	sm_100

	.elftype	@"ET_EXEC"


//--------------------- .note.nv.tkinfo           --------------------------
	.section	.note.nv.tkinfo,"",@"SHT_NOTE"
	.sectionflags	@"SHF_NOTE_NV_TKINFO"
	.tkinfo
        /*0018*/ 	.word	0x00000002
        /*0030*/ 	.string	""
        /*0030*/ 	.string	"ptxas"
        /*0030*/ 	.string	"Cuda compilation tools, release 13.0, V13.0.88"
        /*0030*/ 	.string	"Build cuda_13.0.r13.0/compiler.36424714_0"
        /*0030*/ 	.string	"-arch sm_100 -m 64 "



//--------------------- .note.nv.cuinfo           --------------------------
	.section	.note.nv.cuinfo,"",@"SHT_NOTE"
	.sectionflags	@"SHF_NOTE_NV_CUINFO"
        /*0018*/ 	.short	0x0002
        /*001a*/ 	.short	0x0064
        /*001c*/ 	.short	0x0082
	.zero		2


//--------------------- .nv.info                  --------------------------
	.section	.nv.info,"",@"SHT_CUDA_INFO"
	.align	4


	//----- nvinfo : EIATTR_REGCOUNT
	.align		4
        /*0000*/ 	.byte	0x04, 0x2f
        /*0002*/ 	.short	(.L_1 - .L_0)
	.align		4
.L_0:
        /*0004*/ 	.word	index@(_Z13linear_kernelv)
        /*0008*/ 	.word	0x00000004


	//----- nvinfo : EIATTR_FRAME_SIZE
	.align		4
.L_1:
        /*000c*/ 	.byte	0x04, 0x11
        /*000e*/ 	.short	(.L_3 - .L_2)
	.align		4
.L_2:
        /*0010*/ 	.word	index@(_Z13linear_kernelv)
        /*0014*/ 	.word	0x00000000


	//----- nvinfo : EIATTR_MIN_STACK_SIZE
	.align		4
.L_3:
        /*0018*/ 	.byte	0x04, 0x12
        /*001a*/ 	.short	(.L_5 - .L_4)
	.align		4
.L_4:
        /*001c*/ 	.word	index@(_Z13linear_kernelv)
        /*0020*/ 	.word	0x00000000
.L_5:


//--------------------- .nv.compat                --------------------------
	.section	.nv.compat,"",@"SHT_CUDA_COMPAT_INFO"
	.align	4
        /*0000*/ 	.byte	0x02, 0x09, 0x00, 0x00, 0x02, 0x02, 0x01, 0x00, 0x02, 0x05, 0x05, 0x00, 0x03, 0x07, 0x01, 0x01
        /*0010*/ 	.byte	0x02, 0x03, 0x00, 0x00, 0x02, 0x06, 0x01, 0x00, 0x04, 0x0b, 0x08, 0x00, 0x09, 0x00, 0x00, 0x00
        /*0020*/ 	.byte	0x00, 0x00, 0x00, 0x00


//--------------------- .nv.info._Z13linear_kernelv --------------------------
	.section	.nv.info._Z13linear_kernelv,"",@"SHT_CUDA_INFO"
	.sectionflags	@""
	.align	4


	//----- nvinfo : EIATTR_CUDA_API_VERSION
	.align		4
        /*0000*/ 	.byte	0x04, 0x37
        /*0002*/ 	.short	(.L_7 - .L_6)
.L_6:
        /*0004*/ 	.word	0x00000082


	//----- nvinfo : EIATTR_SPARSE_MMA_MASK
	.align		4
.L_7:
        /*0008*/ 	.byte	0x03, 0x50
        /*000a*/ 	.short	0x0000


	//----- nvinfo : EIATTR_MAXREG_COUNT
	.align		4
        /*000c*/ 	.byte	0x03, 0x1b
        /*000e*/ 	.short	0x00ff


	//----- nvinfo : EIATTR_MERCURY_ISA_VERSION
	.align		4
        /*0010*/ 	.byte	0x03, 0x5f
        /*0012*/ 	.short	0x0101


	//----- nvinfo : EIATTR_VRC_CTA_INIT_COUNT
	.align		4
        /*0014*/ 	.byte	0x02, 0x4a
	.zero		1
	.zero		1


	//----- nvinfo : EIATTR_EXIT_INSTR_OFFSETS
	.align		4
        /*0018*/ 	.byte	0x04, 0x1c
        /*001a*/ 	.short	(.L_9 - .L_8)


	//   ....[0]....
.L_8:
        /*001c*/ 	.word	0x00000010


	//----- nvinfo : EIATTR_SW_WAR
	.align		4
.L_9:
        /*0020*/ 	.byte	0x04, 0x36
        /*0022*/ 	.short	(.L_11 - .L_10)
.L_10:
        /*0024*/ 	.word	0x00000008
.L_11:


//--------------------- .nv.callgraph             --------------------------
	.section	.nv.callgraph,"",@"SHT_CUDA_CALLGRAPH"
	.align	4
	.sectionentsize	8
	.align		4
        /*0000*/ 	.word	0x00000000
	.align		4
        /*0004*/ 	.word	0xffffffff
	.align		4
        /*0008*/ 	.word	0x00000000
	.align		4
        /*000c*/ 	.word	0xfffffffe
	.align		4
        /*0010*/ 	.word	0x00000000
	.align		4
        /*0014*/ 	.word	0xfffffffd
	.align		4
        /*0018*/ 	.word	0x00000000
	.align		4
        /*001c*/ 	.word	0xfffffffc


//--------------------- .text._Z13linear_kernelv  --------------------------
	.section	.text._Z13linear_kernelv,"ax",@progbits
	.align	128
        .global         _Z13linear_kernelv
        .type           _Z13linear_kernelv,@function
        .size           _Z13linear_kernelv,(.L_x_1 - _Z13linear_kernelv)
        .other          _Z13linear_kernelv,@"STO_CUDA_ENTRY STV_DEFAULT"
_Z13linear_kernelv:
.text._Z13linear_kernelv:
[----:B------:R-:W-:Y:S01]  /*0000*/  LDC R1, c[0x0][0x37c] ;  /* 0x0000df00ff017b82 */ /* 0x000fe20000000800 */
[----:B------:R-:W-:Y:S05]  /*0010*/  EXIT ;  /* 0x000000000000794d */ /* 0x000fea0003800000 */
.L_x_0:
[----:B------:R-:W-:-:S00]  /*0020*/  BRA `(.L_x_0) ;  /* 0xfffffffc00fc7947 */ /* 0x000fc0000383ffff */
[----:B------:R-:W-:-:S00]  /*0030*/  NOP ;  /* 0x0000000000007918 */ /* 0x000fc00000000000 */
        /* <DEDUP_REMOVED lines=12> */
.L_x_1:


//--------------------- .nv.shared.reserved.0     --------------------------
	.section	.nv.shared.reserved.0,"aw",@nobits
	.weak		__nv_reservedSMEM_offset_0_alias
	.size		__nv_reservedSMEM_offset_0_alias, 0, 64
	.other		__nv_reservedSMEM_offset_0_alias,@"STO_CUDA_RESERVED_SHARED STV_DEFAULT"
__nv_reservedSMEM_offset_0_alias:
	.zero		0
	.zero		64


//--------------------- .nv.constant0._Z13linear_kernelv --------------------------
	.section	.nv.constant0._Z13linear_kernelv,"a",@progbits
	.sectionflags	@""
	.align	4
.nv.constant0._Z13linear_kernelv:
	.zero		896


//--------------------- SYMBOLS --------------------------

	.type		.nv.reservedSmem.offset0,@object
	.size		.nv.reservedSmem.offset0,0x4
